//
// Generated by NVIDIA NVVM Compiler
//
// Compiler Build ID: CL-36424714
// Cuda compilation tools, release 13.0, V13.0.88
// Based on NVVM 20.0.0
//

.version 9.0
.target sm_100
.address_size 64

	// .globl	_Z12busqueda_binPiS_S_

.visible .entry _Z12busqueda_binPiS_S_(
	.param .u64 .ptr .align 1 _Z12busqueda_binPiS_S__param_0,
	.param .u64 .ptr .align 1 _Z12busqueda_binPiS_S__param_1,
	.param .u64 .ptr .align 1 _Z12busqueda_binPiS_S__param_2
)
{
	.reg .pred 	%p<2>;
	.reg .b32 	%r<6>;
	.reg .b64 	%rd<13>;

	ld.param.u64 	%rd2, [_Z12busqueda_binPiS_S__param_0];
	ld.param.u64 	%rd3, [_Z12busqueda_binPiS_S__param_1];
	ld.param.u64 	%rd4, [_Z12busqueda_binPiS_S__param_2];
	cvta.to.global.u64 	%rd1, %rd4;
	cvta.to.global.u64 	%rd5, %rd2;
	cvta.to.global.u64 	%rd6, %rd3;
	mov.u32 	%r1, %tid.x;
	mul.wide.u32 	%rd7, %r1, 4;
	add.s64 	%rd8, %rd6, %rd7;
	ld.global.u32 	%r2, [%rd8];
	ld.global.u32 	%r3, [%rd5];
	setp.ne.s32 	%p1, %r2, %r3;
	@%p1 bra 	$L__BB0_2;
	add.s64 	%rd12, %rd1, %rd7;
	mov.b32 	%r5, 1;
	st.global.u32 	[%rd12], %r5;
	bra.uni 	$L__BB0_3;
$L__BB0_2:
	add.s64 	%rd10, %rd1, %rd7;
	mov.b32 	%r4, 0;
	st.global.u32 	[%rd10], %r4;
$L__BB0_3:
	ret;

}


// ===== COMPILED SASS (sm_100) =====

	.target	sm_100

	.elftype	@"ET_EXEC"


//--------------------- .note.nv.tkinfo           --------------------------
	.section	.note.nv.tkinfo,"",@"SHT_NOTE"
	.sectionflags	@"SHF_NOTE_NV_TKINFO"
	.tkinfo
        /*0018*/ 	.word	0x00000002
        /*0030*/ 	.string	""
        /*0030*/ 	.string	"ptxas"
        /*0030*/ 	.string	"Cuda compilation tools, release 13.0, V13.0.88"
        /*0030*/ 	.string	"Build cuda_13.0.r13.0/compiler.36424714_0"
        /*0030*/ 	.string	"-arch sm_100 -m 64 "



//--------------------- .note.nv.cuinfo           --------------------------
	.section	.note.nv.cuinfo,"",@"SHT_NOTE"
	.sectionflags	@"SHF_NOTE_NV_CUINFO"
        /*0018*/ 	.short	0x0002
        /*001a*/ 	.short	0x0064
        /*001c*/ 	.short	0x0082
	.zero		2


//--------------------- .nv.info                  --------------------------
	.section	.nv.info,"",@"SHT_CUDA_INFO"
	.align	4


	//----- nvinfo : EIATTR_REGCOUNT
	.align		4
        /*0000*/ 	.byte	0x04, 0x2f
        /*0002*/ 	.short	(.L_1 - .L_0)
	.align		4
.L_0:
        /*0004*/ 	.word	index@(_Z12busqueda_binPiS_S_)
        /*0008*/ 	.word	0x0000000e


	//----- nvinfo : EIATTR_FRAME_SIZE
	.align		4
.L_1:
        /*000c*/ 	.byte	0x04, 0x11
        /*000e*/ 	.short	(.L_3 - .L_2)
	.align		4
.L_2:
        /*0010*/ 	.word	index@(_Z12busqueda_binPiS_S_)
        /*0014*/ 	.word	0x00000000


	//----- nvinfo : EIATTR_MIN_STACK_SIZE
	.align		4
.L_3:
        /*0018*/ 	.byte	0x04, 0x12
        /*001a*/ 	.short	(.L_5 - .L_4)
	.align		4
.L_4:
        /*001c*/ 	.word	index@(_Z12busqueda_binPiS_S_)
        /*0020*/ 	.word	0x00000000
.L_5:


//--------------------- .nv.compat                --------------------------
	.section	.nv.compat,"",@"SHT_CUDA_COMPAT_INFO"
	.align	4
        /*0000*/ 	.byte	0x02, 0x09, 0x00, 0x00, 0x02, 0x02, 0x01, 0x00, 0x02, 0x05, 0x05, 0x00, 0x03, 0x07, 0x01, 0x01
        /*0010*/ 	.byte	0x02, 0x03, 0x00, 0x00, 0x02, 0x06, 0x01, 0x00, 0x04, 0x0b, 0x08, 0x00, 0x09, 0x00, 0x00, 0x00
        /*0020*/ 	.byte	0x00, 0x00, 0x00, 0x00


//--------------------- .nv.info._Z12busqueda_binPiS_S_ --------------------------
	.section	.nv.info._Z12busqueda_binPiS_S_,"",@"SHT_CUDA_INFO"
	.sectionflags	@""
	.align	4


	//----- nvinfo : EIATTR_CUDA_API_VERSION
	.align		4
        /*0000*/ 	.byte	0x04, 0x37
        /*0002*/ 	.short	(.L_7 - .L_6)
.L_6:
        /*0004*/ 	.word	0x00000082


	//----- nvinfo : EIATTR_KPARAM_INFO
	.align		4
.L_7:
        /*0008*/ 	.byte	0x04, 0x17
        /*000a*/ 	.short	(.L_9 - .L_8)
.L_8:
        /*000c*/ 	.word	0x00000000
        /*0010*/ 	.short	0x0002
        /*0012*/ 	.short	0x0010
        /*0014*/ 	.byte	0x00, 0xf5, 0x21, 0x00


	//----- nvinfo : EIATTR_KPARAM_INFO
	.align		4
.L_9:
        /*0018*/ 	.byte	0x04, 0x17
        /*001a*/ 	.short	(.L_11 - .L_10)
.L_10:
        /*001c*/ 	.word	0x00000000
        /*0020*/ 	.short	0x0001
        /*0022*/ 	.short	0x0008
        /*0024*/ 	.byte	0x00, 0xf5, 0x21, 0x00


	//----- nvinfo : EIATTR_KPARAM_INFO
	.align		4
.L_11:
        /*0028*/ 	.byte	0x04, 0x17
        /*002a*/ 	.short	(.L_13 - .L_12)
.L_12:
        /*002c*/ 	.word	0x00000000
        /*0030*/ 	.short	0x0000
        /*0032*/ 	.short	0x0000
        /*0034*/ 	.byte	0x00, 0xf5, 0x21, 0x00


	//----- nvinfo : EIATTR_SPARSE_MMA_MASK
	.align		4
.L_13:
        /*0038*/ 	.byte	0x03, 0x50
        /*003a*/ 	.short	0x0000


	//----- nvinfo : EIATTR_MAXREG_COUNT
	.align		4
        /*003c*/ 	.byte	0x03, 0x1b
        /*003e*/ 	.short	0x00ff


	//----- nvinfo : EIATTR_MERCURY_ISA_VERSION
	.align		4
        /*0040*/ 	.byte	0x03, 0x5f
        /*0042*/ 	.short	0x0101


	//----- nvinfo : EIATTR_VRC_CTA_INIT_COUNT
	.align		4
        /*0044*/ 	.byte	0x02, 0x4a
	.zero		1
	.zero		1


	//----- nvinfo : EIATTR_EXIT_INSTR_OFFSETS
	.align		4
        /*0048*/ 	.byte	0x04, 0x1c
        /*004a*/ 	.short	(.L_15 - .L_14)


	//   ....[0]....
.L_14:
        /*004c*/ 	.word	0x000000d0


	//   ....[1]....
        /*0050*/ 	.word	0x00000110


	//----- nvinfo : EIATTR_CBANK_PARAM_SIZE
	.align		4
.L_15:
        /*0054*/ 	.byte	0x03, 0x19
        /*0056*/ 	.short	0x0018


	//----- nvinfo : EIATTR_PARAM_CBANK
	.align		4
        /*0058*/ 	.byte	0x04, 0x0a
        /*005a*/ 	.short	(.L_17 - .L_16)
	.align		4
.L_16:
        /*005c*/ 	.word	index@(.nv.constant0._Z12busqueda_binPiS_S_)
        /*0060*/ 	.short	0x0380
        /*0062*/ 	.short	0x0018


	//----- nvinfo : EIATTR_SW_WAR
	.align		4
.L_17:
        /*0064*/ 	.byte	0x04, 0x36
        /*0066*/ 	.short	(.L_19 - .L_18)
.L_18:
        /*0068*/ 	.word	0x00000008
.L_19:


//--------------------- .nv.callgraph             --------------------------
	.section	.nv.callgraph,"",@"SHT_CUDA_CALLGRAPH"
	.align	4
	.sectionentsize	8
	.align		4
        /*0000*/ 	.word	0x00000000
	.align		4
        /*0004*/ 	.word	0xffffffff
	.align		4
        /*0008*/ 	.word	0x00000000
	.align		4
        /*000c*/ 	.word	0xfffffffe
	.align		4
        /*0010*/ 	.word	0x00000000
	.align		4
        /*0014*/ 	.word	0xfffffffd
	.align		4
        /*0018*/ 	.word	0x00000000
	.align		4
        /*001c*/ 	.word	0xfffffffc


//--------------------- .text._Z12busqueda_binPiS_S_ --------------------------
	.section	.text._Z12busqueda_binPiS_S_,"ax",@progbits
	.align	128
        .global         _Z12busqueda_binPiS_S_
        .type           _Z12busqueda_binPiS_S_,@function
        .size           _Z12busqueda_binPiS_S_,(.L_x_1 - _Z12busqueda_binPiS_S_)
        .other          _Z12busqueda_binPiS_S_,@"STO_CUDA_ENTRY STV_DEFAULT"
_Z12busqueda_binPiS_S_:
.text._Z12busqueda_binPiS_S_:
[----:B------:R-:W-:Y:S01]  /*0000*/  LDC R1, c[0x0][0x37c] ;  /* 0x0000df00ff017b82 */ /* 0x000fe20000000800 */
[----:B------:R-:W0:Y:S07]  /*0010*/  S2R R9, SR_TID.X ;  /* 0x0000000000097919 */ /* 0x000e2e0000002100 */
[----:B------:R-:W0:Y:S01]  /*0020*/  LDC.64 R2, c[0x0][0x388] ;  /* 0x0000e200ff027b82 */ /* 0x000e220000000a00 */
[----:B------:R-:W1:Y:S07]  /*0030*/  LDCU.64 UR4, c[0x0][0x358] ;  /* 0x00006b00ff0477ac */ /* 0x000e6e0008000a00 */
[----:B------:R-:W1:Y:S01]  /*0040*/  LDC.64 R4, c[0x0][0x380] ;  /* 0x0000e000ff047b82 */ /* 0x000e620000000a00 */
[----:B0-----:R-:W-:Y:S01]  /*0050*/  IMAD.WIDE.U32 R2, R9, 0x4, R2 ;  /* 0x0000000409027825 */ /* 0x001fe200078e0002 */
[----:B-1----:R-:W2:Y:S05]  /*0060*/  LDG.E R5, desc[UR4][R4.64] ;  /* 0x0000000404057981 */ /* 0x002eaa000c1e1900 */
[----:B------:R-:W2:Y:S02]  /*0070*/  LDG.E R2, desc[UR4][R2.64] ;  /* 0x0000000402027981 */ /* 0x000ea4000c1e1900 */
[----:B--2---:R-:W-:-:S13]  /*0080*/  ISETP.NE.AND P0, PT, R2, R5, PT ;  /* 0x000000050200720c */ /* 0x004fda0003f05270 */
[----:B------:R-:W0:Y:S01]  /*0090*/  @!P0 LDC.64 R6, c[0x0][0x390] ;  /* 0x0000e400ff068b82 */ /* 0x000e220000000a00 */
[----:B------:R-:W-:Y:S01]  /*00a0*/  @!P0 MOV R11, 0x1 ;  /* 0x00000001000b8802 */ /* 0x000fe20000000f00 */
[----:B0-----:R-:W-:-:S05]  /*00b0*/  @!P0 IMAD.WIDE.U32 R6, R9, 0x4, R6 ;  /* 0x0000000409068825 */ /* 0x001fca00078e0006 */
[----:B------:R0:W-:Y:S01]  /*00c0*/  @!P0 STG.E desc[UR4][R6.64], R11 ;  /* 0x0000000b06008986 */ /* 0x0001e2000c101904 */
[----:B------:R-:W-:Y:S05]  /*00d0*/  @!P0 EXIT ;  /* 0x000000000000894d */ /* 0x000fea0003800000 */
[----:B------:R-:W1:Y:S02]  /*00e0*/  LDC.64 R2, c[0x0][0x390] ;  /* 0x0000e400ff027b82 */ /* 0x000e640000000a00 */
[----:B-1----:R-:W-:-:S05]  /*00f0*/  IMAD.WIDE.U32 R2, R9, 0x4, R2 ;  /* 0x0000000409027825 */ /* 0x002fca00078e0002 */
[----:B------:R-:W-:Y:S01]  /*0100*/  STG.E desc[UR4][R2.64], RZ ;  /* 0x000000ff02007986 */ /* 0x000fe2000c101904 */
[----:B------:R-:W-:Y:S05]  /*0110*/  EXIT ;  /* 0x000000000000794d */ /* 0x000fea0003800000 */
.L_x_0:
[----:B------:R-:W-:-:S00]  /*0120*/  BRA `(.L_x_0) ;  /* 0xfffffffc00fc7947 */ /* 0x000fc0000383ffff */
[----:B------:R-:W-:-:S00]  /*0130*/  NOP ;  /* 0x0000000000007918 */ /* 0x000fc00000000000 */
        /* <DEDUP_REMOVED lines=12> */
.L_x_1:


//--------------------- .nv.shared.reserved.0     --------------------------
	.section	.nv.shared.reserved.0,"aw",@nobits
	.weak		__nv_reservedSMEM_offset_0_alias
	.size		__nv_reservedSMEM_offset_0_alias, 0, 64
	.other		__nv_reservedSMEM_offset_0_alias,@"STO_CUDA_RESERVED_SHARED STV_DEFAULT"
__nv_reservedSMEM_offset_0_alias:
	.zero		0
	.zero		64


//--------------------- .nv.constant0._Z12busqueda_binPiS_S_ --------------------------
	.section	.nv.constant0._Z12busqueda_binPiS_S_,"a",@progbits
	.sectionflags	@""
	.align	4
.nv.constant0._Z12busqueda_binPiS_S_:
	.zero		920


//--------------------- SYMBOLS --------------------------

	.type		.nv.reservedSmem.offset0,@object
	.size		.nv.reservedSmem.offset0,0x4
